//
// Generated by NVIDIA NVVM Compiler
//
// Compiler Build ID: CL-36424714
// Cuda compilation tools, release 13.0, V13.0.88
// Based on NVVM 20.0.0
//

.version 9.0
.target sm_100
.address_size 64

	// .globl	_Z9helloCUDAv
.extern .func  (.param .b32 func_retval0) vprintf
(
	.param .b64 vprintf_param_0,
	.param .b64 vprintf_param_1
)
;
.global .align 1 .b8 $str[115] = {72, 101, 108, 108, 111, 44, 32, 87, 111, 114, 108, 100, 33, 32, 73, 39, 109, 32, 116, 104, 114, 101, 97, 100, 32, 37, 100, 46, 32, 78, 117, 101, 115, 116, 114, 111, 32, 110, 111, 109, 98, 114, 101, 32, 101, 115, 32, 77, 97, 114, 105, 111, 32, 100, 101, 32, 76, 101, 195, 179, 110, 32, 121, 32, 74, 97, 118, 105, 101, 114, 32, 86, 97, 108, 108, 101, 32, 121, 32, 110, 117, 101, 115, 116, 114, 111, 115, 32, 99, 97, 114, 110, 101, 116, 115, 32, 115, 111, 110, 32, 49, 57, 48, 49, 57, 32, 121, 32, 50, 48, 49, 53, 57, 10};

.visible .entry _Z9helloCUDAv()
{
	.local .align 8 .b8 	__local_depot0[8];
	.reg .b64 	%SP;
	.reg .b64 	%SPL;
	.reg .b32 	%r<4>;
	.reg .b64 	%rd<5>;

	mov.u64 	%SPL, __local_depot0;
	cvta.local.u64 	%SP, %SPL;
	add.u64 	%rd1, %SP, 0;
	add.u64 	%rd2, %SPL, 0;
	mov.u32 	%r1, %tid.x;
	st.local.u32 	[%rd2], %r1;
	mov.u64 	%rd3, $str;
	cvta.global.u64 	%rd4, %rd3;
	{ // callseq 0, 0
	.param .b64 param0;
	st.param.b64 	[param0], %rd4;
	.param .b64 param1;
	st.param.b64 	[param1], %rd1;
	.param .b32 retval0;
	call.uni (retval0), 
	vprintf, 
	(
	param0, 
	param1
	);
	ld.param.b32 	%r2, [retval0];
	} // callseq 0
	ret;

}


// ===== COMPILED SASS (sm_100) =====

	.target	sm_100

	.elftype	@"ET_EXEC"


//--------------------- .note.nv.tkinfo           --------------------------
	.section	.note.nv.tkinfo,"",@"SHT_NOTE"
	.sectionflags	@"SHF_NOTE_NV_TKINFO"
	.tkinfo
        /*0018*/ 	.word	0x00000002
        /*0030*/ 	.string	""
        /*0030*/ 	.string	"ptxas"
        /*0030*/ 	.string	"Cuda compilation tools, release 13.0, V13.0.88"
        /*0030*/ 	.string	"Build cuda_13.0.r13.0/compiler.36424714_0"
        /*0030*/ 	.string	"-arch sm_100 -m 64 "



//--------------------- .note.nv.cuinfo           --------------------------
	.section	.note.nv.cuinfo,"",@"SHT_NOTE"
	.sectionflags	@"SHF_NOTE_NV_CUINFO"
        /*0018*/ 	.short	0x0002
        /*001a*/ 	.short	0x0064
        /*001c*/ 	.short	0x0082
	.zero		2


//--------------------- .nv.info                  --------------------------
	.section	.nv.info,"",@"SHT_CUDA_INFO"
	.align	4


	//----- nvinfo : EIATTR_REGCOUNT
	.align		4
        /*0000*/ 	.byte	0x04, 0x2f
        /*0002*/ 	.short	(.L_2 - .L_1)
	.align		4
.L_1:
        /*0004*/ 	.word	index@(_Z9helloCUDAv)
        /*0008*/ 	.word	0x00000018


	//----- nvinfo : EIATTR_FRAME_SIZE
	.align		4
.L_2:
        /*000c*/ 	.byte	0x04, 0x11
        /*000e*/ 	.short	(.L_4 - .L_3)
	.align		4
.L_3:
        /*0010*/ 	.word	index@(_Z9helloCUDAv)
        /*0014*/ 	.word	0x00000008


	//----- nvinfo : EIATTR_MIN_STACK_SIZE
	.align		4
.L_4:
        /*0018*/ 	.byte	0x04, 0x12
        /*001a*/ 	.short	(.L_6 - .L_5)
	.align		4
.L_5:
        /*001c*/ 	.word	index@(_Z9helloCUDAv)
        /*0020*/ 	.word	0x00000008
.L_6:


//--------------------- .nv.compat                --------------------------
	.section	.nv.compat,"",@"SHT_CUDA_COMPAT_INFO"
	.align	4
        /*0000*/ 	.byte	0x02, 0x09, 0x00, 0x00, 0x02, 0x02, 0x01, 0x00, 0x02, 0x05, 0x05, 0x00, 0x03, 0x07, 0x01, 0x01
        /*0010*/ 	.byte	0x02, 0x03, 0x00, 0x00, 0x02, 0x06, 0x01, 0x00, 0x04, 0x0b, 0x08, 0x00, 0x09, 0x00, 0x00, 0x00
        /*0020*/ 	.byte	0x00, 0x00, 0x00, 0x00


//--------------------- .nv.info._Z9helloCUDAv    --------------------------
	.section	.nv.info._Z9helloCUDAv,"",@"SHT_CUDA_INFO"
	.sectionflags	@""
	.align	4


	//----- nvinfo : EIATTR_CUDA_API_VERSION
	.align		4
        /*0000*/ 	.byte	0x04, 0x37
        /*0002*/ 	.short	(.L_8 - .L_7)
.L_7:
        /*0004*/ 	.word	0x00000082


	//----- nvinfo : EIATTR_SPARSE_MMA_MASK
	.align		4
.L_8:
        /*0008*/ 	.byte	0x03, 0x50
        /*000a*/ 	.short	0x0000


	//----- nvinfo : EIATTR_MAXREG_COUNT
	.align		4
        /*000c*/ 	.byte	0x03, 0x1b
        /*000e*/ 	.short	0x00ff


	//----- nvinfo : EIATTR_EXTERNS
	.align		4
        /*0010*/ 	.byte	0x04, 0x0f
        /*0012*/ 	.short	(.L_10 - .L_9)


	//   ....[0]....
	.align		4
.L_9:
        /*0014*/ 	.word	index@(vprintf)


	//----- nvinfo : EIATTR_MERCURY_ISA_VERSION
	.align		4
.L_10:
        /*0018*/ 	.byte	0x03, 0x5f
        /*001a*/ 	.short	0x0101


	//----- nvinfo : EIATTR_VRC_CTA_INIT_COUNT
	.align		4
        /*001c*/ 	.byte	0x02, 0x4a
	.zero		1
	.zero		1


	//----- nvinfo : EIATTR_SYSCALL_OFFSETS
	.align		4
        /*0020*/ 	.byte	0x04, 0x46
        /*0022*/ 	.short	(.L_12 - .L_11)


	//   ....[0]....
.L_11:
        /*0024*/ 	.word	0x000000e0


	//----- nvinfo : EIATTR_EXIT_INSTR_OFFSETS
	.align		4
.L_12:
        /*0028*/ 	.byte	0x04, 0x1c
        /*002a*/ 	.short	(.L_14 - .L_13)


	//   ....[0]....
.L_13:
        /*002c*/ 	.word	0x000000f0


	//----- nvinfo : EIATTR_SW_WAR
	.align		4
.L_14:
        /*0030*/ 	.byte	0x04, 0x36
        /*0032*/ 	.short	(.L_16 - .L_15)
.L_15:
        /*0034*/ 	.word	0x00000008
.L_16:


//--------------------- .nv.callgraph             --------------------------
	.section	.nv.callgraph,"",@"SHT_CUDA_CALLGRAPH"
	.align	4
	.sectionentsize	8
	.align		4
        /*0000*/ 	.word	0x00000000
	.align		4
        /*0004*/ 	.word	0xffffffff
	.align		4
        /*0008*/ 	.word	index@(_Z9helloCUDAv)
	.align		4
        /*000c*/ 	.word	index@(vprintf)
	.align		4
        /*0010*/ 	.word	0x00000000
	.align		4
        /*0014*/ 	.word	0xfffffffe
	.align		4
        /*0018*/ 	.word	0x00000000
	.align		4
        /*001c*/ 	.word	0xfffffffd
	.align		4
        /*0020*/ 	.word	0x00000000
	.align		4
        /*0024*/ 	.word	0xfffffffc


//--------------------- .nv.constant4             --------------------------
	.section	.nv.constant4,"a",@progbits
	.align	8
	.align		8
.nv.constant4:
        /*0000*/ 	.dword	vprintf
	.align		8
        /*0008*/ 	.dword	$str


//--------------------- .text._Z9helloCUDAv       --------------------------
	.section	.text._Z9helloCUDAv,"ax",@progbits
	.align	128
        .global         _Z9helloCUDAv
        .type           _Z9helloCUDAv,@function
        .size           _Z9helloCUDAv,(.L_x_2 - _Z9helloCUDAv)
        .other          _Z9helloCUDAv,@"STO_CUDA_ENTRY STV_DEFAULT"
_Z9helloCUDAv:
.text._Z9helloCUDAv:
[----:B------:R-:W0:Y:S01]  /*0000*/  LDC R1, c[0x0][0x37c] ;  /* 0x0000df00ff017b82 */ /* 0x000e220000000800 */
[----:B------:R-:W1:Y:S01]  /*0010*/  S2R R8, SR_TID.X ;  /* 0x0000000000087919 */ /* 0x000e620000002100 */
[----:B0-----:R-:W-:Y:S01]  /*0020*/  VIADD R1, R1, 0xfffffff8 ;  /* 0xfffffff801017836 */ /* 0x001fe20000000000 */
[----:B------:R-:W-:Y:S01]  /*0030*/  MOV R0, 0x0 ;  /* 0x0000000000007802 */ /* 0x000fe20000000f00 */
[----:B------:R-:W0:Y:S04]  /*0040*/  LDCU UR4, c[0x0][0x2f8] ;  /* 0x00005f00ff0477ac */ /* 0x000e280008000800 */
[----:B------:R2:W3:Y:S01]  /*0050*/  LDC.64 R2, c[0x4][R0] ;  /* 0x0100000000027b82 */ /* 0x0004e20000000a00 */
[----:B------:R-:W4:Y:S01]  /*0060*/  LDCU.64 UR6, c[0x4][0x8] ;  /* 0x01000100ff0677ac */ /* 0x000f220008000a00 */
[----:B------:R-:W5:Y:S01]  /*0070*/  LDCU UR5, c[0x0][0x2fc] ;  /* 0x00005f80ff0577ac */ /* 0x000f620008000800 */
[----:B0-----:R-:W-:Y:S01]  /*0080*/  IADD3 R6, P0, PT, R1, UR4, RZ ;  /* 0x0000000401067c10 */ /* 0x001fe2000ff1e0ff */
[----:B----4-:R-:W-:Y:S01]  /*0090*/  IMAD.U32 R4, RZ, RZ, UR6 ;  /* 0x00000006ff047e24 */ /* 0x010fe2000f8e00ff */
[----:B------:R-:W-:-:S03]  /*00a0*/  MOV R5, UR7 ;  /* 0x0000000700057c02 */ /* 0x000fc60008000f00 */
[----:B-----5:R-:W-:Y:S01]  /*00b0*/  IMAD.X R7, RZ, RZ, UR5, P0 ;  /* 0x00000005ff077e24 */ /* 0x020fe200080e06ff */
[----:B-1----:R2:W-:Y:S07]  /*00c0*/  STL [R1], R8 ;  /* 0x0000000801007387 */ /* 0x0025ee0000100800 */
[----:B------:R-:W-:-:S07]  /*00d0*/  LEPC R20, `(.L_x_0) ;  /* 0x000000001014794e */ /* 0x000fce0000000000 */
[----:B--23--:R-:W-:Y:S05]  /*00e0*/  CALL.ABS.NOINC R2 ;  /* 0x0000000002007343 */ /* 0x00cfea0003c00000 */
.L_x_0:
[----:B------:R-:W-:Y:S05]  /*00f0*/  EXIT ;  /* 0x000000000000794d */ /* 0x000fea0003800000 */
.L_x_1:
[----:B------:R-:W-:-:S00]  /*0100*/  BRA `(.L_x_1) ;  /* 0xfffffffc00fc7947 */ /* 0x000fc0000383ffff */
[----:B------:R-:W-:-:S00]  /*0110*/  NOP ;  /* 0x0000000000007918 */ /* 0x000fc00000000000 */
        /* <DEDUP_REMOVED lines=14> */
.L_x_2:


//--------------------- .nv.global.init           --------------------------
	.section	.nv.global.init,"aw",@progbits
.nv.global.init:
	.type		$str,@object
	.size		$str,(.L_0 - $str)
$str:
        /*0000*/ 	.byte	0x48, 0x65, 0x6c, 0x6c, 0x6f, 0x2c, 0x20, 0x57, 0x6f, 0x72, 0x6c, 0x64, 0x21, 0x20, 0x49, 0x27
        /*0010*/ 	.byte	0x6d, 0x20, 0x74, 0x68, 0x72, 0x65, 0x61, 0x64, 0x20, 0x25, 0x64, 0x2e, 0x20, 0x4e, 0x75, 0x65
        /*0020*/ 	.byte	0x73, 0x74, 0x72, 0x6f, 0x20, 0x6e, 0x6f, 0x6d, 0x62, 0x72, 0x65, 0x20, 0x65, 0x73, 0x20, 0x4d
        /*0030*/ 	.byte	0x61, 0x72, 0x69, 0x6f, 0x20, 0x64, 0x65, 0x20, 0x4c, 0x65, 0xc3, 0xb3, 0x6e, 0x20, 0x79, 0x20
        /*0040*/ 	.byte	0x4a, 0x61, 0x76, 0x69, 0x65, 0x72, 0x20, 0x56, 0x61, 0x6c, 0x6c, 0x65, 0x20, 0x79, 0x20, 0x6e
        /*0050*/ 	.byte	0x75, 0x65, 0x73, 0x74, 0x72, 0x6f, 0x73, 0x20, 0x63, 0x61, 0x72, 0x6e, 0x65, 0x74, 0x73, 0x20
        /*0060*/ 	.byte	0x73, 0x6f, 0x6e, 0x20, 0x31, 0x39, 0x30, 0x31, 0x39, 0x20, 0x79, 0x20, 0x32, 0x30, 0x31, 0x35
        /*0070*/ 	.byte	0x39, 0x0a, 0x00
.L_0:


//--------------------- .nv.shared.reserved.0     --------------------------
	.section	.nv.shared.reserved.0,"aw",@nobits
	.weak		__nv_reservedSMEM_offset_0_alias
	.size		__nv_reservedSMEM_offset_0_alias, 0, 64
	.other		__nv_reservedSMEM_offset_0_alias,@"STO_CUDA_RESERVED_SHARED STV_DEFAULT"
__nv_reservedSMEM_offset_0_alias:
	.zero		0
	.zero		64


//--------------------- .nv.constant0._Z9helloCUDAv --------------------------
	.section	.nv.constant0._Z9helloCUDAv,"a",@progbits
	.sectionflags	@""
	.align	4
.nv.constant0._Z9helloCUDAv:
	.zero		896


//--------------------- SYMBOLS --------------------------

	.type		.nv.reservedSmem.offset0,@object
	.size		.nv.reservedSmem.offset0,0x4
	.type		vprintf,@function
